	.headerflags	@"EF_CUDA_TEXMODE_UNIFIED EF_CUDA_64BIT_ADDRESS EF_CUDA_ACCELERATORS EF_CUDA_SM90 EF_CUDA_VIRTUAL_SM(EF_CUDA_SM90)"
	.elftype	@"ET_EXEC"


//--------------------- .nv.info                  --------------------------
	.section	.nv.info,"",@"SHT_CUDA_INFO"
	.align	4


	//----- nvinfo : EIATTR_REGCOUNT
	.align		4
        /*0000*/ 	.byte	0x04, 0x2f
        /*0002*/ 	.short	(.L_3 - .L_2)
	.align		4
.L_2:
        /*0004*/ 	.word	index@(triton_poi_fused__native_batch_norm_legit_no_training_9)
        /*0008*/ 	.word	0x00000010


	//----- nvinfo : EIATTR_MIN_STACK_SIZE
	.align		4
.L_3:
        /*000c*/ 	.byte	0x04, 0x12
        /*000e*/ 	.short	(.L_5 - .L_4)
	.align		4
.L_4:
        /*0010*/ 	.word	index@(triton_poi_fused__native_batch_norm_legit_no_training_9)
        /*0014*/ 	.word	0x00000000


	//----- nvinfo : EIATTR_FRAME_SIZE
	.align		4
.L_5:
        /*0018*/ 	.byte	0x04, 0x11
        /*001a*/ 	.short	(.L_7 - .L_6)
	.align		4
.L_6:
        /*001c*/ 	.word	index@(triton_poi_fused__native_batch_norm_legit_no_training_9)
        /*0020*/ 	.word	0x00000000


	//----- nvinfo : EIATTR_MIN_STACK_SIZE
	.align		4
.L_7:
        /*0024*/ 	.byte	0x04, 0x12
        /*0026*/ 	.short	(.L_9 - .L_8)
	.align		4
.L_8:
        /*0028*/ 	.word	index@(triton_poi_fused__native_batch_norm_legit_no_training_9)
        /*002c*/ 	.word	0x00000000
.L_9:


//--------------------- .nv.info.triton_poi_fused__native_batch_norm_legit_no_training_9 --------------------------
	.section	.nv.info.triton_poi_fused__native_batch_norm_legit_no_training_9,"",@"SHT_CUDA_INFO"
	.sectionflags	@""
	.align	4


	//----- nvinfo : EIATTR_CUDA_API_VERSION
	.align		4
        /*0000*/ 	.byte	0x04, 0x37
        /*0002*/ 	.short	(.L_11 - .L_10)
.L_10:
        /*0004*/ 	.word	0x0000007c


	//----- nvinfo : EIATTR_KPARAM_INFO
	.align		4
.L_11:
        /*0008*/ 	.byte	0x04, 0x17
        /*000a*/ 	.short	(.L_13 - .L_12)
.L_12:
        /*000c*/ 	.word	0x00000000
        /*0010*/ 	.short	0x0006
        /*0012*/ 	.short	0x0030
        /*0014*/ 	.byte	0x00, 0xf0, 0x11, 0x00


	//----- nvinfo : EIATTR_KPARAM_INFO
	.align		4
.L_13:
        /*0018*/ 	.byte	0x04, 0x17
        /*001a*/ 	.short	(.L_15 - .L_14)
.L_14:
        /*001c*/ 	.word	0x00000000
        /*0020*/ 	.short	0x0005
        /*0022*/ 	.short	0x0028
        /*0024*/ 	.byte	0x00, 0xf4, 0x21, 0x00


	//----- nvinfo : EIATTR_KPARAM_INFO
	.align		4
.L_15:
        /*0028*/ 	.byte	0x04, 0x17
        /*002a*/ 	.short	(.L_17 - .L_16)
.L_16:
        /*002c*/ 	.word	0x00000000
        /*0030*/ 	.short	0x0004
        /*0032*/ 	.short	0x0020
        /*0034*/ 	.byte	0x00, 0xf4, 0x21, 0x00


	//----- nvinfo : EIATTR_KPARAM_INFO
	.align		4
.L_17:
        /*0038*/ 	.byte	0x04, 0x17
        /*003a*/ 	.short	(.L_19 - .L_18)
.L_18:
        /*003c*/ 	.word	0x00000000
        /*0040*/ 	.short	0x0003
        /*0042*/ 	.short	0x0018
        /*0044*/ 	.byte	0x00, 0xf4, 0x21, 0x00


	//----- nvinfo : EIATTR_KPARAM_INFO
	.align		4
.L_19:
        /*0048*/ 	.byte	0x04, 0x17
        /*004a*/ 	.short	(.L_21 - .L_20)
.L_20:
        /*004c*/ 	.word	0x00000000
        /*0050*/ 	.short	0x0002
        /*0052*/ 	.short	0x0010
        /*0054*/ 	.byte	0x00, 0xf4, 0x21, 0x00


	//----- nvinfo : EIATTR_KPARAM_INFO
	.align		4
.L_21:
        /*0058*/ 	.byte	0x04, 0x17
        /*005a*/ 	.short	(.L_23 - .L_22)
.L_22:
        /*005c*/ 	.word	0x00000000
        /*0060*/ 	.short	0x0001
        /*0062*/ 	.short	0x0008
        /*0064*/ 	.byte	0x00, 0xf4, 0x21, 0x00


	//----- nvinfo : EIATTR_KPARAM_INFO
	.align		4
.L_23:
        /*0068*/ 	.byte	0x04, 0x17
        /*006a*/ 	.short	(.L_25 - .L_24)
.L_24:
        /*006c*/ 	.word	0x00000000
        /*0070*/ 	.short	0x0000
        /*0072*/ 	.short	0x0000
        /*0074*/ 	.byte	0x00, 0xf4, 0x21, 0x00


	//----- nvinfo : EIATTR_SPARSE_MMA_MASK
	.align		4
.L_25:
        /*0078*/ 	.byte	0x03, 0x50
        /*007a*/ 	.short	0x0000


	//----- nvinfo : EIATTR_MAXREG_COUNT
	.align		4
        /*007c*/ 	.byte	0x03, 0x1b
        /*007e*/ 	.short	0x00ff


	//----- nvinfo : EIATTR_EXIT_INSTR_OFFSETS
	.align		4
        /*0080*/ 	.byte	0x04, 0x1c
        /*0082*/ 	.short	(.L_27 - .L_26)


	//   ....[0]....
.L_26:
        /*0084*/ 	.word	0x000002d0


	//----- nvinfo : EIATTR_REQNTID
	.align		4
.L_27:
        /*0088*/ 	.byte	0x04, 0x10
        /*008a*/ 	.short	(.L_29 - .L_28)
.L_28:
        /*008c*/ 	.word	0x00000080
        /*0090*/ 	.word	0x00000001
        /*0094*/ 	.word	0x00000001


	//----- nvinfo : EIATTR_CBANK_PARAM_SIZE
	.align		4
.L_29:
        /*0098*/ 	.byte	0x03, 0x19
        /*009a*/ 	.short	0x0034


	//----- nvinfo : EIATTR_PARAM_CBANK
	.align		4
        /*009c*/ 	.byte	0x04, 0x0a
        /*009e*/ 	.short	(.L_31 - .L_30)
	.align		4
.L_30:
        /*00a0*/ 	.word	index@(.nv.constant0.triton_poi_fused__native_batch_norm_legit_no_training_9)
        /*00a4*/ 	.short	0x0210
        /*00a6*/ 	.short	0x0034


	//----- nvinfo : EIATTR_SW_WAR
	.align		4
.L_31:
        /*00a8*/ 	.byte	0x04, 0x36
        /*00aa*/ 	.short	(.L_33 - .L_32)
.L_32:
        /*00ac*/ 	.word	0x00000008
.L_33:


//--------------------- .nv.callgraph             --------------------------
	.section	.nv.callgraph,"",@"SHT_CUDA_CALLGRAPH"
	.align	4
	.sectionentsize	8
	.align		4
        /*0000*/ 	.word	0x00000000
	.align		4
        /*0004*/ 	.word	0xffffffff
	.align		4
        /*0008*/ 	.word	0x00000000
	.align		4
        /*000c*/ 	.word	0xfffffffe
	.align		4
        /*0010*/ 	.word	0x00000000
	.align		4
        /*0014*/ 	.word	0xfffffffd
	.align		4
        /*0018*/ 	.word	0x00000000
	.align		4
        /*001c*/ 	.word	0xfffffffc


//--------------------- .nv.constant4             --------------------------
	.section	.nv.constant4,"a",@progbits
	.align	8
	.align		8
.nv.constant4:
        /*0000*/ 	.dword	_$_str
	.align		8
        /*0008*/ 	.dword	_$_str_$_2


//--------------------- .text.triton_poi_fused__native_batch_norm_legit_no_training_9 --------------------------
	.section	.text.triton_poi_fused__native_batch_norm_legit_no_training_9,"ax",@progbits
	.align	128
        .global         triton_poi_fused__native_batch_norm_legit_no_training_9
        .type           triton_poi_fused__native_batch_norm_legit_no_training_9,@function
        .size           triton_poi_fused__native_batch_norm_legit_no_training_9,(.L_x_1 - triton_poi_fused__native_batch_norm_legit_no_training_9)
        .other          triton_poi_fused__native_batch_norm_legit_no_training_9,@"STO_CUDA_ENTRY STV_DEFAULT"
triton_poi_fused__native_batch_norm_legit_no_training_9:
.text.triton_poi_fused__native_batch_norm_legit_no_training_9:
[----:B------:R-:W-:Y:S01]  /*0000*/  LDC R1, c[0x0][0x28] ;  /* 0x00000a00ff017b82 */ /* 0x000fe20000000800 */
[----:B------:R-:W1:Y:S07]  /*0010*/  S2R R0, SR_TID.X ;  /* 0x0000000000007919 */ /* 0x000e6e0000002100 */
[----:B------:R-:W2:Y:S01]  /*0020*/  LDC.64 R6, c[0x0][0x220] ;  /* 0x00008800ff067b82 */ /* 0x000ea20000000a00 */
[----:B------:R-:W-:Y:S01]  /*0030*/  ULDC.64 UR4, c[0x0][0x208] ;  /* 0x0000820000047ab9 */ /* 0x000fe20000000a00 */
[----:B------:R-:W3:Y:S06]  /*0040*/  S2R R3, SR_CTAID.X ;  /* 0x0000000000037919 */ /* 0x000eec0000002500 */
[----:B------:R-:W4:Y:S08]  /*0050*/  LDC.64 R4, c[0x0][0x218] ;  /* 0x00008600ff047b82 */ /* 0x000f300000000a00 */
[----:B------:R-:W5:Y:S08]  /*0060*/  LDC.64 R8, c[0x0][0x228] ;  /* 0x00008a00ff087b82 */ /* 0x000f700000000a00 */
[----:B------:R-:W5:Y:S01]  /*0070*/  LDC.64 R10, c[0x0][0x230] ;  /* 0x00008c00ff0a7b82 */ /* 0x000f620000000a00 */
[----:B-1----:R-:W-:-:S02]  /*0080*/  LOP3.LUT R0, R0, 0x7f, RZ, 0xc0, !PT ;  /* 0x0000007f00007812 */ /* 0x002fc400078ec0ff */
[----:B---3--:R-:W-:Y:S02]  /*0090*/  SHF.R.S32.HI R2, RZ, 0x18, R3 ;  /* 0x00000018ff027819 */ /* 0x008fe40000011403 */
[----:B------:R-:W-:Y:S02]  /*00a0*/  LEA R0, R3, R0, 0x7 ;  /* 0x0000000003007211 */ /* 0x000fe400078e38ff */
[----:B------:R-:W-:-:S04]  /*00b0*/  SGXT R3, R2, 0x1 ;  /* 0x000000010203781a */ /* 0x000fc80000000200 */
[----:B------:R-:W-:-:S04]  /*00c0*/  LEA.HI R3, R3, R0, RZ, 0x6 ;  /* 0x0000000003037211 */ /* 0x000fc800078f30ff */
[----:B------:R-:W-:-:S04]  /*00d0*/  SHF.R.S32.HI R3, RZ, 0x6, R3 ;  /* 0x00000006ff037819 */ /* 0x000fc80000011403 */
[----:B------:R-:W-:-:S04]  /*00e0*/  LEA.HI R2, R3, R3, RZ, 0x5 ;  /* 0x0000000303027211 */ /* 0x000fc800078f28ff */
[----:B------:R-:W-:-:S04]  /*00f0*/  LOP3.LUT R2, R2, 0xffffffe0, RZ, 0xc0, !PT ;  /* 0xffffffe002027812 */ /* 0x000fc800078ec0ff */
[----:B------:R-:W-:Y:S02]  /*0100*/  IADD3 R13, R3, -R2, RZ ;  /* 0x80000002030d7210 */ /* 0x000fe40007ffe0ff */
[----:B------:R-:W1:Y:S03]  /*0110*/  LDC.64 R2, c[0x0][0x210] ;  /* 0x00008400ff027b82 */ /* 0x000e660000000a00 */
[----:B--2---:R-:W-:-:S06]  /*0120*/  IMAD.WIDE R6, R13, 0x4, R6 ;  /* 0x000000040d067825 */ /* 0x004fcc00078e0206 */
[----:B------:R-:W2:Y:S01]  /*0130*/  LDG.E.EL R6, desc[UR4][R6.64] ;  /* 0x0000000406067981 */ /* 0x000ea2000c2e1900 */
[----:B----4-:R-:W-:-:S04]  /*0140*/  IMAD.WIDE R4, R13, 0x4, R4 ;  /* 0x000000040d047825 */ /* 0x010fc800078e0204 */
[C---:B-----5:R-:W-:Y:S02]  /*0150*/  IMAD.WIDE R8, R13.reuse, 0x4, R8 ;  /* 0x000000040d087825 */ /* 0x060fe400078e0208 */
[----:B------:R3:W4:Y:S02]  /*0160*/  LDG.E.EL R5, desc[UR4][R4.64] ;  /* 0x0000000404057981 */ /* 0x000724000c2e1900 */
[----:B0-----:R-:W-:Y:S02]  /*0170*/  IMAD.WIDE R10, R13, 0x4, R10 ;  /* 0x000000040d0a7825 */ /* 0x001fe400078e020a */
[----:B------:R-:W5:Y:S02]  /*0180*/  LDG.E.EL R8, desc[UR4][R8.64] ;  /* 0x0000000408087981 */ /* 0x000f64000c2e1900 */
[C---:B-1----:R-:W-:Y:S02]  /*0190*/  IMAD.WIDE R2, R0.reuse, 0x4, R2 ;  /* 0x0000000400027825 */ /* 0x042fe400078e0202 */
[----:B------:R-:W5:Y:S04]  /*01a0*/  LDG.E.EL R11, desc[UR4][R10.64] ;  /* 0x000000040a0b7981 */ /* 0x000f68000c2e1900 */
[----:B------:R0:W4:Y:S01]  /*01b0*/  LDG.E R12, desc[UR4][R2.64] ;  /* 0x00000004020c7981 */ /* 0x000122000c1e1900 */
[----:B---3--:R-:W-:Y:S01]  /*01c0*/  HFMA2.MMA R4, -RZ, RZ, 1.625, 0 ;  /* 0x3e800000ff047435 */ /* 0x008fe200000001ff */
[----:B0-----:R-:W0:Y:S02]  /*01d0*/  LDC.64 R2, c[0x0][0x238] ;  /* 0x00008e00ff027b82 */ /* 0x001e240000000a00 */
[----:B0-----:R-:W-:-:S04]  /*01e0*/  IMAD.WIDE R2, R0, 0x4, R2 ;  /* 0x0000000400027825 */ /* 0x001fc800078e0202 */
[----:B--2---:R-:W-:-:S04]  /*01f0*/  FADD R6, R6, 9.9999997473787516356e-06 ;  /* 0x3727c5ac06067421 */ /* 0x004fc80000000000 */
[----:B------:R-:W0:Y:S02]  /*0200*/  MUFU.SQRT R7, R6 ;  /* 0x0000000600077308 */ /* 0x000e240000002000 */
[C---:B0-----:R-:W-:Y:S02]  /*0210*/  FSETP.GT.AND P0, PT, R7.reuse, 8.50705917302346158658e+37, PT ;  /* 0x7e8000000700780b */ /* 0x041fe40003f04000 */
[----:B------:R-:W-:-:S11]  /*0220*/  FSETP.GEU.AND P1, PT, R7, 1.175494350822287508e-38, PT ;  /* 0x008000000700780b */ /* 0x000fd60003f2e000 */
[----:B------:R-:W-:-:S04]  /*0230*/  @P0 FMUL R7, R7, 0.25 ;  /* 0x3e80000007070820 */ /* 0x000fc80000400000 */
[----:B------:R-:W-:-:S06]  /*0240*/  @!P1 FMUL R7, R7, 16777216 ;  /* 0x4b80000007079820 */ /* 0x000fcc0000400000 */
[----:B------:R-:W0:Y:S01]  /*0250*/  MUFU.RCP R7, R7 ;  /* 0x0000000700077308 */ /* 0x000e220000001000 */
[----:B------:R-:W-:Y:S01]  /*0260*/  FSEL R4, R4, 1, P0 ;  /* 0x3f80000004047808 */ /* 0x000fe20000000000 */
[----:B----4-:R-:W-:-:S04]  /*0270*/  FADD R5, R12, -R5 ;  /* 0x800000050c057221 */ /* 0x010fc80000000000 */
[----:B------:R-:W-:-:S04]  /*0280*/  @!P1 FMUL R4, R4, 16777216 ;  /* 0x4b80000004049820 */ /* 0x000fc80000400000 */
[----:B0-----:R-:W-:-:S04]  /*0290*/  FMUL R4, R7, R4 ;  /* 0x0000000407047220 */ /* 0x001fc80000400000 */
[----:B------:R-:W-:-:S04]  /*02a0*/  FMUL R4, R5, R4 ;  /* 0x0000000405047220 */ /* 0x000fc80000400000 */
[----:B-----5:R-:W-:-:S05]  /*02b0*/  FFMA R11, R8, R4, R11 ;  /* 0x00000004080b7223 */ /* 0x020fca000000000b */
[----:B------:R-:W-:Y:S01]  /*02c0*/  STG.E desc[UR4][R2.64], R11 ;  /* 0x0000000b02007986 */ /* 0x000fe2000c101904 */
[----:B------:R-:W-:Y:S05]  /*02d0*/  EXIT ;  /* 0x000000000000794d */ /* 0x000fea0003800000 */
.L_x_0:
[----:B------:R-:W-:-:S00]  /*02e0*/  BRA `(.L_x_0) ;  /* 0xfffffffc00fc7947 */ /* 0x000fc0000383ffff */
[----:B------:R-:W-:-:S00]  /*02f0*/  NOP ;  /* 0x0000000000007918 */ /* 0x000fc00000000000 */
        /* <DEDUP_REMOVED lines=8> */
.L_x_1:


//--------------------- .nv.global.init           --------------------------
	.section	.nv.global.init,"aw",@progbits
.nv.global.init:
	.type		_$_str,@object
	.size		_$_str,(_$_str_$_2 - _$_str)
_$_str:
        /*0000*/ 	.byte	0x5f, 0x5f, 0x43, 0x55, 0x44, 0x41, 0x5f, 0x46, 0x54, 0x5a, 0x00
	.type		_$_str_$_2,@object
	.size		_$_str_$_2,(.L_1 - _$_str_$_2)
_$_str_$_2:
        /*000b*/ 	.byte	0x5f, 0x5f, 0x43, 0x55, 0x44, 0x41, 0x5f, 0x50, 0x52, 0x45, 0x43, 0x5f, 0x53, 0x51, 0x52, 0x54
        /*001b*/ 	.byte	0x00
.L_1:


//--------------------- .nv.constant0.triton_poi_fused__native_batch_norm_legit_no_training_9 --------------------------
	.section	.nv.constant0.triton_poi_fused__native_batch_norm_legit_no_training_9,"a",@progbits
	.sectionflags	@""
	.align	4
.nv.constant0.triton_poi_fused__native_batch_norm_legit_no_training_9:
	.zero		580
